//
// Generated by NVIDIA NVVM Compiler
//
// Compiler Build ID: CL-36424714
// Cuda compilation tools, release 13.0, V13.0.88
// Based on NVVM 20.0.0
//

.version 9.0
.target sm_100
.address_size 64

	// .globl	_Z16histogram_kernelPKiPim

.visible .entry _Z16histogram_kernelPKiPim(
	.param .u64 .ptr .align 1 _Z16histogram_kernelPKiPim_param_0,
	.param .u64 .ptr .align 1 _Z16histogram_kernelPKiPim_param_1,
	.param .u64 _Z16histogram_kernelPKiPim_param_2
)
{
	.reg .pred 	%p<3>;
	.reg .b32 	%r<14>;
	.reg .b64 	%rd<15>;

	ld.param.u64 	%rd7, [_Z16histogram_kernelPKiPim_param_0];
	ld.param.u64 	%rd8, [_Z16histogram_kernelPKiPim_param_1];
	ld.param.u64 	%rd9, [_Z16histogram_kernelPKiPim_param_2];
	mov.u32 	%r2, %ctaid.x;
	mov.u32 	%r3, %ntid.x;
	mov.u32 	%r4, %tid.x;
	mad.lo.s32 	%r5, %r2, %r3, %r4;
	cvt.u64.u32 	%rd14, %r5;
	mov.u32 	%r6, %nctaid.x;
	mul.lo.s32 	%r1, %r6, %r3;
	setp.le.u64 	%p1, %rd9, %rd14;
	@%p1 bra 	$L__BB0_3;
	cvt.u64.u32 	%rd2, %r1;
	cvta.to.global.u64 	%rd3, %rd7;
	cvta.to.global.u64 	%rd4, %rd8;
$L__BB0_2:
	shl.b64 	%rd10, %rd14, 2;
	add.s64 	%rd11, %rd3, %rd10;
	ld.global.u32 	%r7, [%rd11];
	shr.s32 	%r8, %r7, 31;
	shr.u32 	%r9, %r8, 28;
	add.s32 	%r10, %r7, %r9;
	and.b32  	%r11, %r10, -16;
	sub.s32 	%r12, %r7, %r11;
	mul.wide.s32 	%rd12, %r12, 4;
	add.s64 	%rd13, %rd4, %rd12;
	atom.global.add.u32 	%r13, [%rd13], 1;
	add.s64 	%rd14, %rd14, %rd2;
	setp.lt.u64 	%p2, %rd14, %rd9;
	@%p2 bra 	$L__BB0_2;
$L__BB0_3:
	ret;

}


// ===== COMPILED SASS (sm_100) =====

	.target	sm_100

	.elftype	@"ET_EXEC"


//--------------------- .note.nv.tkinfo           --------------------------
	.section	.note.nv.tkinfo,"",@"SHT_NOTE"
	.sectionflags	@"SHF_NOTE_NV_TKINFO"
	.tkinfo
        /*0018*/ 	.word	0x00000002
        /*0030*/ 	.string	""
        /*0030*/ 	.string	"ptxas"
        /*0030*/ 	.string	"Cuda compilation tools, release 13.0, V13.0.88"
        /*0030*/ 	.string	"Build cuda_13.0.r13.0/compiler.36424714_0"
        /*0030*/ 	.string	"-arch sm_100 -m 64 "



//--------------------- .note.nv.cuinfo           --------------------------
	.section	.note.nv.cuinfo,"",@"SHT_NOTE"
	.sectionflags	@"SHF_NOTE_NV_CUINFO"
        /*0018*/ 	.short	0x0002
        /*001a*/ 	.short	0x0064
        /*001c*/ 	.short	0x0082
	.zero		2


//--------------------- .nv.info                  --------------------------
	.section	.nv.info,"",@"SHT_CUDA_INFO"
	.align	4


	//----- nvinfo : EIATTR_REGCOUNT
	.align		4
        /*0000*/ 	.byte	0x04, 0x2f
        /*0002*/ 	.short	(.L_1 - .L_0)
	.align		4
.L_0:
        /*0004*/ 	.word	index@(_Z16histogram_kernelPKiPim)
        /*0008*/ 	.word	0x0000000e


	//----- nvinfo : EIATTR_FRAME_SIZE
	.align		4
.L_1:
        /*000c*/ 	.byte	0x04, 0x11
        /*000e*/ 	.short	(.L_3 - .L_2)
	.align		4
.L_2:
        /*0010*/ 	.word	index@(_Z16histogram_kernelPKiPim)
        /*0014*/ 	.word	0x00000000


	//----- nvinfo : EIATTR_MIN_STACK_SIZE
	.align		4
.L_3:
        /*0018*/ 	.byte	0x04, 0x12
        /*001a*/ 	.short	(.L_5 - .L_4)
	.align		4
.L_4:
        /*001c*/ 	.word	index@(_Z16histogram_kernelPKiPim)
        /*0020*/ 	.word	0x00000000
.L_5:


//--------------------- .nv.compat                --------------------------
	.section	.nv.compat,"",@"SHT_CUDA_COMPAT_INFO"
	.align	4
        /*0000*/ 	.byte	0x02, 0x09, 0x00, 0x00, 0x02, 0x02, 0x01, 0x00, 0x02, 0x05, 0x05, 0x00, 0x03, 0x07, 0x01, 0x01
        /*0010*/ 	.byte	0x02, 0x03, 0x00, 0x00, 0x02, 0x06, 0x01, 0x00, 0x04, 0x0b, 0x08, 0x00, 0x09, 0x00, 0x00, 0x00
        /*0020*/ 	.byte	0x00, 0x00, 0x00, 0x00


//--------------------- .nv.info._Z16histogram_kernelPKiPim --------------------------
	.section	.nv.info._Z16histogram_kernelPKiPim,"",@"SHT_CUDA_INFO"
	.sectionflags	@""
	.align	4


	//----- nvinfo : EIATTR_CUDA_API_VERSION
	.align		4
        /*0000*/ 	.byte	0x04, 0x37
        /*0002*/ 	.short	(.L_7 - .L_6)
.L_6:
        /*0004*/ 	.word	0x00000082


	//----- nvinfo : EIATTR_KPARAM_INFO
	.align		4
.L_7:
        /*0008*/ 	.byte	0x04, 0x17
        /*000a*/ 	.short	(.L_9 - .L_8)
.L_8:
        /*000c*/ 	.word	0x00000000
        /*0010*/ 	.short	0x0002
        /*0012*/ 	.short	0x0010
        /*0014*/ 	.byte	0x00, 0xf0, 0x21, 0x00


	//----- nvinfo : EIATTR_KPARAM_INFO
	.align		4
.L_9:
        /*0018*/ 	.byte	0x04, 0x17
        /*001a*/ 	.short	(.L_11 - .L_10)
.L_10:
        /*001c*/ 	.word	0x00000000
        /*0020*/ 	.short	0x0001
        /*0022*/ 	.short	0x0008
        /*0024*/ 	.byte	0x00, 0xf5, 0x21, 0x00


	//----- nvinfo : EIATTR_KPARAM_INFO
	.align		4
.L_11:
        /*0028*/ 	.byte	0x04, 0x17
        /*002a*/ 	.short	(.L_13 - .L_12)
.L_12:
        /*002c*/ 	.word	0x00000000
        /*0030*/ 	.short	0x0000
        /*0032*/ 	.short	0x0000
        /*0034*/ 	.byte	0x00, 0xf5, 0x21, 0x00


	//----- nvinfo : EIATTR_SPARSE_MMA_MASK
	.align		4
.L_13:
        /*0038*/ 	.byte	0x03, 0x50
        /*003a*/ 	.short	0x0000


	//----- nvinfo : EIATTR_MAXREG_COUNT
	.align		4
        /*003c*/ 	.byte	0x03, 0x1b
        /*003e*/ 	.short	0x00ff


	//----- nvinfo : EIATTR_MERCURY_ISA_VERSION
	.align		4
        /*0040*/ 	.byte	0x03, 0x5f
        /*0042*/ 	.short	0x0101


	//----- nvinfo : EIATTR_VRC_CTA_INIT_COUNT
	.align		4
        /*0044*/ 	.byte	0x02, 0x4a
	.zero		1
	.zero		1


	//----- nvinfo : EIATTR_EXIT_INSTR_OFFSETS
	.align		4
        /*0048*/ 	.byte	0x04, 0x1c
        /*004a*/ 	.short	(.L_15 - .L_14)


	//   ....[0]....
.L_14:
        /*004c*/ 	.word	0x000000a0


	//   ....[1]....
        /*0050*/ 	.word	0x000001e0


	//----- nvinfo : EIATTR_CRS_STACK_SIZE
	.align		4
.L_15:
        /*0054*/ 	.byte	0x04, 0x1e
        /*0056*/ 	.short	(.L_17 - .L_16)
.L_16:
        /*0058*/ 	.word	0x00000000


	//----- nvinfo : EIATTR_CBANK_PARAM_SIZE
	.align		4
.L_17:
        /*005c*/ 	.byte	0x03, 0x19
        /*005e*/ 	.short	0x0018


	//----- nvinfo : EIATTR_PARAM_CBANK
	.align		4
        /*0060*/ 	.byte	0x04, 0x0a
        /*0062*/ 	.short	(.L_19 - .L_18)
	.align		4
.L_18:
        /*0064*/ 	.word	index@(.nv.constant0._Z16histogram_kernelPKiPim)
        /*0068*/ 	.short	0x0380
        /*006a*/ 	.short	0x0018


	//----- nvinfo : EIATTR_SW_WAR
	.align		4
.L_19:
        /*006c*/ 	.byte	0x04, 0x36
        /*006e*/ 	.short	(.L_21 - .L_20)
.L_20:
        /*0070*/ 	.word	0x00000008
.L_21:


//--------------------- .nv.callgraph             --------------------------
	.section	.nv.callgraph,"",@"SHT_CUDA_CALLGRAPH"
	.align	4
	.sectionentsize	8
	.align		4
        /*0000*/ 	.word	0x00000000
	.align		4
        /*0004*/ 	.word	0xffffffff
	.align		4
        /*0008*/ 	.word	0x00000000
	.align		4
        /*000c*/ 	.word	0xfffffffe
	.align		4
        /*0010*/ 	.word	0x00000000
	.align		4
        /*0014*/ 	.word	0xfffffffd
	.align		4
        /*0018*/ 	.word	0x00000000
	.align		4
        /*001c*/ 	.word	0xfffffffc


//--------------------- .text._Z16histogram_kernelPKiPim --------------------------
	.section	.text._Z16histogram_kernelPKiPim,"ax",@progbits
	.align	128
        .global         _Z16histogram_kernelPKiPim
        .type           _Z16histogram_kernelPKiPim,@function
        .size           _Z16histogram_kernelPKiPim,(.L_x_2 - _Z16histogram_kernelPKiPim)
        .other          _Z16histogram_kernelPKiPim,@"STO_CUDA_ENTRY STV_DEFAULT"
_Z16histogram_kernelPKiPim:
.text._Z16histogram_kernelPKiPim:
[----:B------:R-:W-:Y:S01]  /*0000*/  LDC R1, c[0x0][0x37c] ;  /* 0x0000df00ff017b82 */ /* 0x000fe20000000800 */
[----:B------:R-:W0:Y:S07]  /*0010*/  S2R R3, SR_TID.X ;  /* 0x0000000000037919 */ /* 0x000e2e0000002100 */
[----:B------:R-:W0:Y:S01]  /*0020*/  S2UR UR4, SR_CTAID.X ;  /* 0x00000000000479c3 */ /* 0x000e220000002500 */
[----:B------:R-:W1:Y:S07]  /*0030*/  LDCU.64 UR6, c[0x0][0x390] ;  /* 0x00007200ff0677ac */ /* 0x000e6e0008000a00 */
[----:B------:R-:W0:Y:S01]  /*0040*/  LDC R8, c[0x0][0x360] ;  /* 0x0000d800ff087b82 */ /* 0x000e220000000800 */
[----:B------:R-:W2:Y:S01]  /*0050*/  LDCU UR5, c[0x0][0x370] ;  /* 0x00006e00ff0577ac */ /* 0x000ea20008000800 */
[----:B0-----:R-:W-:-:S02]  /*0060*/  IMAD R0, R8, UR4, R3 ;  /* 0x0000000408007c24 */ /* 0x001fc4000f8e0203 */
[----:B--2---:R-:W-:-:S03]  /*0070*/  IMAD R8, R8, UR5, RZ ;  /* 0x0000000508087c24 */ /* 0x004fc6000f8e02ff */
[----:B-1----:R-:W-:-:S04]  /*0080*/  ISETP.GE.U32.AND P0, PT, R0, UR6, PT ;  /* 0x0000000600007c0c */ /* 0x002fc8000bf06070 */
[----:B------:R-:W-:-:S13]  /*0090*/  ISETP.GE.U32.AND.EX P0, PT, RZ, UR7, PT, P0 ;  /* 0x00000007ff007c0c */ /* 0x000fda000bf06100 */
[----:B------:R-:W-:Y:S05]  /*00a0*/  @P0 EXIT ;  /* 0x000000000000094d */ /* 0x000fea0003800000 */
[----:B------:R-:W0:Y:S01]  /*00b0*/  LDC.64 R6, c[0x0][0x388] ;  /* 0x0000e200ff067b82 */ /* 0x000e220000000a00 */
[----:B------:R-:W-:Y:S01]  /*00c0*/  IMAD.MOV.U32 R9, RZ, RZ, RZ ;  /* 0x000000ffff097224 */ /* 0x000fe200078e00ff */
[----:B------:R-:W1:Y:S01]  /*00d0*/  LDCU.64 UR4, c[0x0][0x358] ;  /* 0x00006b00ff0477ac */ /* 0x000e620008000a00 */
[----:B------:R-:W2:Y:S05]  /*00e0*/  LDCU.64 UR8, c[0x0][0x380] ;  /* 0x00007000ff0877ac */ /* 0x000eaa0008000a00 */
.L_x_0:
[----:B--2---:R-:W-:-:S04]  /*00f0*/  LEA R4, P0, R0, UR8, 0x2 ;  /* 0x0000000800047c11 */ /* 0x004fc8000f8010ff */
[----:B------:R-:W-:-:S05]  /*0100*/  LEA.HI.X R5, R0, UR9, R9, 0x2, P0 ;  /* 0x0000000900057c11 */ /* 0x000fca00080f1409 */
[----:B-1----:R-:W2:Y:S01]  /*0110*/  LDG.E R4, desc[UR4][R4.64] ;  /* 0x0000000404047981 */ /* 0x002ea2000c1e1900 */
[----:B------:R-:W-:Y:S01]  /*0120*/  IADD3 R0, P0, PT, R8, R0, RZ ;  /* 0x0000000008007210 */ /* 0x000fe20007f1e0ff */
[----:B---3--:R-:W-:-:S04]  /*0130*/  IMAD.MOV.U32 R11, RZ, RZ, 0x1 ;  /* 0x00000001ff0b7424 */ /* 0x008fc800078e00ff */
[----:B------:R-:W-:Y:S01]  /*0140*/  IMAD.X R9, RZ, RZ, R9, P0 ;  /* 0x000000ffff097224 */ /* 0x000fe200000e0609 */
[----:B------:R-:W-:-:S04]  /*0150*/  ISETP.GE.U32.AND P0, PT, R0, UR6, PT ;  /* 0x0000000600007c0c */ /* 0x000fc8000bf06070 */
[----:B------:R-:W-:Y:S02]  /*0160*/  ISETP.GE.U32.AND.EX P0, PT, R9, UR7, PT, P0 ;  /* 0x0000000709007c0c */ /* 0x000fe4000bf06100 */
[----:B--2---:R-:W-:-:S04]  /*0170*/  SHF.R.S32.HI R3, RZ, 0x1f, R4 ;  /* 0x0000001fff037819 */ /* 0x004fc80000011404 */
[----:B------:R-:W-:-:S04]  /*0180*/  LEA.HI R3, R3, R4, RZ, 0x4 ;  /* 0x0000000403037211 */ /* 0x000fc800078f20ff */
[----:B------:R-:W-:-:S05]  /*0190*/  LOP3.LUT R3, R3, 0xfffffff0, RZ, 0xc0, !PT ;  /* 0xfffffff003037812 */ /* 0x000fca00078ec0ff */
[----:B------:R-:W-:-:S04]  /*01a0*/  IMAD.IADD R3, R4, 0x1, -R3 ;  /* 0x0000000104037824 */ /* 0x000fc800078e0a03 */
[----:B0-----:R-:W-:-:S05]  /*01b0*/  IMAD.WIDE R2, R3, 0x4, R6 ;  /* 0x0000000403027825 */ /* 0x001fca00078e0206 */
[----:B------:R3:W-:Y:S01]  /*01c0*/  REDG.E.ADD.STRONG.GPU desc[UR4][R2.64], R11 ;  /* 0x0000000b0200798e */ /* 0x0007e2000c12e104 */
[----:B------:R-:W-:Y:S05]  /*01d0*/  @!P0 BRA `(.L_x_0) ;  /* 0xfffffffc00c48947 */ /* 0x000fea000383ffff */
[----:B------:R-:W-:Y:S05]  /*01e0*/  EXIT ;  /* 0x000000000000794d */ /* 0x000fea0003800000 */
.L_x_1:
[----:B------:R-:W-:-:S00]  /*01f0*/  BRA `(.L_x_1) ;  /* 0xfffffffc00fc7947 */ /* 0x000fc0000383ffff */
[----:B------:R-:W-:-:S00]  /*0200*/  NOP ;  /* 0x0000000000007918 */ /* 0x000fc00000000000 */
[----:B------:R-:W-:-:S00]  /*0210*/  NOP ;  /* 0x0000000000007918 */ /* 0x000fc00000000000 */
[----:B------:R-:W-:-:S00]  /*0220*/  NOP ;  /* 0x0000000000007918 */ /* 0x000fc00000000000 */
[----:B------:R-:W-:-:S00]  /*0230*/  NOP ;  /* 0x0000000000007918 */ /* 0x000fc00000000000 */
[----:B------:R-:W-:-:S00]  /*0240*/  NOP ;  /* 0x0000000000007918 */ /* 0x000fc00000000000 */
[----:B------:R-:W-:-:S00]  /*0250*/  NOP ;  /* 0x0000000000007918 */ /* 0x000fc00000000000 */
[----:B------:R-:W-:-:S00]  /*0260*/  NOP ;  /* 0x0000000000007918 */ /* 0x000fc00000000000 */
[----:B------:R-:W-:-:S00]  /*0270*/  NOP ;  /* 0x0000000000007918 */ /* 0x000fc00000000000 */
.L_x_2:


//--------------------- .nv.shared.reserved.0     --------------------------
	.section	.nv.shared.reserved.0,"aw",@nobits
	.weak		__nv_reservedSMEM_offset_0_alias
	.size		__nv_reservedSMEM_offset_0_alias, 0, 64
	.other		__nv_reservedSMEM_offset_0_alias,@"STO_CUDA_RESERVED_SHARED STV_DEFAULT"
__nv_reservedSMEM_offset_0_alias:
	.zero		0
	.zero		64


//--------------------- .nv.constant0._Z16histogram_kernelPKiPim --------------------------
	.section	.nv.constant0._Z16histogram_kernelPKiPim,"a",@progbits
	.sectionflags	@""
	.align	4
.nv.constant0._Z16histogram_kernelPKiPim:
	.zero		920


//--------------------- SYMBOLS --------------------------

	.type		.nv.reservedSmem.offset0,@object
	.size		.nv.reservedSmem.offset0,0x4
